	.headerflags	@"EF_CUDA_TEXMODE_UNIFIED EF_CUDA_64BIT_ADDRESS EF_CUDA_ACCELERATORS EF_CUDA_SM90 EF_CUDA_VIRTUAL_SM(EF_CUDA_SM90)"
	.elftype	@"ET_EXEC"


//--------------------- .nv.info                  --------------------------
	.section	.nv.info,"",@"SHT_CUDA_INFO"
	.align	4


	//----- nvinfo : EIATTR_REGCOUNT
	.align		4
        /*0000*/ 	.byte	0x04, 0x2f
        /*0002*/ 	.short	(.L_1 - .L_0)
	.align		4
.L_0:
        /*0004*/ 	.word	index@(triton_poi_fused_unsqueeze_1)
        /*0008*/ 	.word	0x0000001c


	//----- nvinfo : EIATTR_MIN_STACK_SIZE
	.align		4
.L_1:
        /*000c*/ 	.byte	0x04, 0x12
        /*000e*/ 	.short	(.L_3 - .L_2)
	.align		4
.L_2:
        /*0010*/ 	.word	index@(triton_poi_fused_unsqueeze_1)
        /*0014*/ 	.word	0x00000000


	//----- nvinfo : EIATTR_FRAME_SIZE
	.align		4
.L_3:
        /*0018*/ 	.byte	0x04, 0x11
        /*001a*/ 	.short	(.L_5 - .L_4)
	.align		4
.L_4:
        /*001c*/ 	.word	index@(triton_poi_fused_unsqueeze_1)
        /*0020*/ 	.word	0x00000000


	//----- nvinfo : EIATTR_MIN_STACK_SIZE
	.align		4
.L_5:
        /*0024*/ 	.byte	0x04, 0x12
        /*0026*/ 	.short	(.L_7 - .L_6)
	.align		4
.L_6:
        /*0028*/ 	.word	index@(triton_poi_fused_unsqueeze_1)
        /*002c*/ 	.word	0x00000000
.L_7:


//--------------------- .nv.info.triton_poi_fused_unsqueeze_1 --------------------------
	.section	.nv.info.triton_poi_fused_unsqueeze_1,"",@"SHT_CUDA_INFO"
	.sectionflags	@""
	.align	4


	//----- nvinfo : EIATTR_CUDA_API_VERSION
	.align		4
        /*0000*/ 	.byte	0x04, 0x37
        /*0002*/ 	.short	(.L_9 - .L_8)
.L_8:
        /*0004*/ 	.word	0x0000007c


	//----- nvinfo : EIATTR_KPARAM_INFO
	.align		4
.L_9:
        /*0008*/ 	.byte	0x04, 0x17
        /*000a*/ 	.short	(.L_11 - .L_10)
.L_10:
        /*000c*/ 	.word	0x00000000
        /*0010*/ 	.short	0x0003
        /*0012*/ 	.short	0x0014
        /*0014*/ 	.byte	0x00, 0xf0, 0x11, 0x00


	//----- nvinfo : EIATTR_KPARAM_INFO
	.align		4
.L_11:
        /*0018*/ 	.byte	0x04, 0x17
        /*001a*/ 	.short	(.L_13 - .L_12)
.L_12:
        /*001c*/ 	.word	0x00000000
        /*0020*/ 	.short	0x0002
        /*0022*/ 	.short	0x0010
        /*0024*/ 	.byte	0x00, 0xf0, 0x11, 0x00


	//----- nvinfo : EIATTR_KPARAM_INFO
	.align		4
.L_13:
        /*0028*/ 	.byte	0x04, 0x17
        /*002a*/ 	.short	(.L_15 - .L_14)
.L_14:
        /*002c*/ 	.word	0x00000000
        /*0030*/ 	.short	0x0001
        /*0032*/ 	.short	0x0008
        /*0034*/ 	.byte	0x00, 0xf4, 0x21, 0x00


	//----- nvinfo : EIATTR_KPARAM_INFO
	.align		4
.L_15:
        /*0038*/ 	.byte	0x04, 0x17
        /*003a*/ 	.short	(.L_17 - .L_16)
.L_16:
        /*003c*/ 	.word	0x00000000
        /*0040*/ 	.short	0x0000
        /*0042*/ 	.short	0x0000
        /*0044*/ 	.byte	0x00, 0xf4, 0x21, 0x00


	//----- nvinfo : EIATTR_SPARSE_MMA_MASK
	.align		4
.L_17:
        /*0048*/ 	.byte	0x03, 0x50
        /*004a*/ 	.short	0x0000


	//----- nvinfo : EIATTR_MAXREG_COUNT
	.align		4
        /*004c*/ 	.byte	0x03, 0x1b
        /*004e*/ 	.short	0x00ff


	//----- nvinfo : EIATTR_EXIT_INSTR_OFFSETS
	.align		4
        /*0050*/ 	.byte	0x04, 0x1c
        /*0052*/ 	.short	(.L_19 - .L_18)


	//   ....[0]....
.L_18:
        /*0054*/ 	.word	0x00000470


	//   ....[1]....
        /*0058*/ 	.word	0x000004c0


	//----- nvinfo : EIATTR_REQNTID
	.align		4
.L_19:
        /*005c*/ 	.byte	0x04, 0x10
        /*005e*/ 	.short	(.L_21 - .L_20)
.L_20:
        /*0060*/ 	.word	0x00000080
        /*0064*/ 	.word	0x00000001
        /*0068*/ 	.word	0x00000001


	//----- nvinfo : EIATTR_CBANK_PARAM_SIZE
	.align		4
.L_21:
        /*006c*/ 	.byte	0x03, 0x19
        /*006e*/ 	.short	0x0018


	//----- nvinfo : EIATTR_PARAM_CBANK
	.align		4
        /*0070*/ 	.byte	0x04, 0x0a
        /*0072*/ 	.short	(.L_23 - .L_22)
	.align		4
.L_22:
        /*0074*/ 	.word	index@(.nv.constant0.triton_poi_fused_unsqueeze_1)
        /*0078*/ 	.short	0x0210
        /*007a*/ 	.short	0x0018


	//----- nvinfo : EIATTR_SW_WAR
	.align		4
.L_23:
        /*007c*/ 	.byte	0x04, 0x36
        /*007e*/ 	.short	(.L_25 - .L_24)
.L_24:
        /*0080*/ 	.word	0x00000008
.L_25:


//--------------------- .nv.callgraph             --------------------------
	.section	.nv.callgraph,"",@"SHT_CUDA_CALLGRAPH"
	.align	4
	.sectionentsize	8
	.align		4
        /*0000*/ 	.word	0x00000000
	.align		4
        /*0004*/ 	.word	0xffffffff
	.align		4
        /*0008*/ 	.word	0x00000000
	.align		4
        /*000c*/ 	.word	0xfffffffe
	.align		4
        /*0010*/ 	.word	0x00000000
	.align		4
        /*0014*/ 	.word	0xfffffffd
	.align		4
        /*0018*/ 	.word	0x00000000
	.align		4
        /*001c*/ 	.word	0xfffffffc


//--------------------- .text.triton_poi_fused_unsqueeze_1 --------------------------
	.section	.text.triton_poi_fused_unsqueeze_1,"ax",@progbits
	.sectionflags	@"SHF_BARRIERS=1"
	.align	128
        .global         triton_poi_fused_unsqueeze_1
        .type           triton_poi_fused_unsqueeze_1,@function
        .size           triton_poi_fused_unsqueeze_1,(.L_x_1 - triton_poi_fused_unsqueeze_1)
        .other          triton_poi_fused_unsqueeze_1,@"STO_CUDA_ENTRY STV_DEFAULT"
triton_poi_fused_unsqueeze_1:
.text.triton_poi_fused_unsqueeze_1:
[----:B------:R-:W0:Y:S02]  /*0000*/  LDC R1, c[0x0][0x28] ;  /* 0x00000a00ff017b82 */ /* 0x000e240000000800 */
[----:B------:R-:W1:Y:S01]  /*0010*/  S2R R2, SR_TID.X ;  /* 0x0000000000027919 */ /* 0x000e620000002100 */
[----:B------:R-:W2:Y:S01]  /*0020*/  LDC.64 R4, c[0x0][0x210] ;  /* 0x00008400ff047b82 */ /* 0x000ea20000000a00 */
[----:B------:R-:W-:Y:S02]  /*0030*/  CS2R R8, SRZ ;  /* 0x0000000000087805 */ /* 0x000fe4000001ff00 */
[----:B------:R-:W-:Y:S01]  /*0040*/  CS2R R10, SRZ ;  /* 0x00000000000a7805 */ /* 0x000fe2000001ff00 */
[----:B------:R-:W3:Y:S01]  /*0050*/  S2R R17, SR_CTAID.X ;  /* 0x0000000000117919 */ /* 0x000ee20000002500 */
[----:B------:R-:W-:Y:S01]  /*0060*/  ULDC.64 UR6, c[0x0][0x208] ;  /* 0x0000820000067ab9 */ /* 0x000fe20000000a00 */
[----:B------:R-:W4:Y:S01]  /*0070*/  S2R R3, SR_CTAID.Y ;  /* 0x0000000000037919 */ /* 0x000f220000002600 */
[----:B-1----:R-:W-:Y:S01]  /*0080*/  SHF.R.U32.HI R16, RZ, 0x2, R2 ;  /* 0x00000002ff107819 */ /* 0x002fe20000011602 */
[----:B------:R-:W-:Y:S02]  /*0090*/  IMAD.SHL.U32 R0, R2, 0x4, RZ ;  /* 0x0000000402007824 */ /* 0x000fe400078e00ff */
[----:B---3--:R-:W-:Y:S01]  /*00a0*/  IMAD.SHL.U32 R17, R17, 0x10, RZ ;  /* 0x0000001011117824 */ /* 0x008fe200078e00ff */
[----:B------:R-:W-:Y:S01]  /*00b0*/  SGXT.U32 R16, R16, 0x5 ;  /* 0x000000051010781a */ /* 0x000fe20000000000 */
[----:B----4-:R-:W-:-:S03]  /*00c0*/  IMAD.SHL.U32 R3, R3, 0x40, RZ ;  /* 0x0000004003037824 */ /* 0x010fc600078e00ff */
[----:B------:R-:W-:Y:S02]  /*00d0*/  LOP3.LUT R7, R17, 0xc, R0, 0xf8, !PT ;  /* 0x0000000c11077812 */ /* 0x000fe400078ef800 */
[----:B------:R-:W-:Y:S02]  /*00e0*/  LOP3.LUT R6, R3, R16, RZ, 0xfc, !PT ;  /* 0x0000001003067212 */ /* 0x000fe400078efcff */
[----:B------:R-:W-:-:S03]  /*00f0*/  ISETP.GE.AND P0, PT, R7, 0x10, PT ;  /* 0x000000100700780c */ /* 0x000fc60003f06270 */
[----:B------:R-:W-:-:S04]  /*0100*/  IMAD R7, R6, 0x10, R7 ;  /* 0x0000001006077824 */ /* 0x000fc800078e0207 */
[C---:B------:R-:W-:Y:S02]  /*0110*/  VIADD R15, R7.reuse, 0x200 ;  /* 0x00000200070f7836 */ /* 0x040fe40000000000 */
[----:B--2---:R-:W-:Y:S01]  /*0120*/  IMAD.WIDE R12, R7, 0x4, R4 ;  /* 0x00000004070c7825 */ /* 0x004fe200078e0204 */
[----:B------:R-:W-:-:S03]  /*0130*/  CS2R R6, SRZ ;  /* 0x0000000000067805 */ /* 0x000fc6000001ff00 */
[----:B------:R-:W-:Y:S01]  /*0140*/  IMAD.WIDE R14, R15, 0x4, R4 ;  /* 0x000000040f0e7825 */ /* 0x000fe200078e0204 */
[----:B------:R-:W-:Y:S01]  /*0150*/  CS2R R4, SRZ ;  /* 0x0000000000047805 */ /* 0x000fe2000001ff00 */
[----:B------:R1:W2:Y:S05]  /*0160*/  @!P0 LDG.E.EL.128 R8, desc[UR6][R12.64] ;  /* 0x000000060c088981 */ /* 0x0002aa000c2e1d00 */
[----:B------:R3:W4:Y:S01]  /*0170*/  @!P0 LDG.E.EL.128 R4, desc[UR6][R14.64] ;  /* 0x000000060e048981 */ /* 0x000722000c2e1d00 */
[----:B------:R-:W5:Y:S01]  /*0180*/  S2UR UR5, SR_CgaCtaId ;  /* 0x00000000000579c3 */ /* 0x000f620000008800 */
[C---:B------:R-:W-:Y:S01]  /*0190*/  IMAD.SHL.U32 R18, R2.reuse, 0x100, RZ ;  /* 0x0000010002127824 */ /* 0x040fe200078e00ff */
[----:B------:R-:W-:Y:S01]  /*01a0*/  UMOV UR4, 0x400 ;  /* 0x0000040000047882 */ /* 0x000fe20000000000 */
[----:B------:R-:W-:-:S02]  /*01b0*/  LOP3.LUT R24, R2, 0x70, RZ, 0xc0, !PT ;  /* 0x0000007002187812 */ /* 0x000fc400078ec0ff */
[----:B------:R-:W-:Y:S02]  /*01c0*/  SHF.R.U32.HI R2, RZ, 0x4, R2 ;  /* 0x00000004ff027819 */ /* 0x000fe40000011602 */
[----:B------:R-:W-:Y:S02]  /*01d0*/  LOP3.LUT R19, R18, 0x300, RZ, 0xc0, !PT ;  /* 0x0000030012137812 */ /* 0x000fe400078ec0ff */
[----:B------:R-:W-:Y:S02]  /*01e0*/  SGXT.U32 R2, R2, 0x3 ;  /* 0x000000030202781a */ /* 0x000fe40000000000 */
[C---:B-1----:R-:W-:Y:S02]  /*01f0*/  LOP3.LUT R12, R19.reuse, 0x40, RZ, 0xfc, !PT ;  /* 0x00000040130c7812 */ /* 0x042fe400078efcff */
[C---:B------:R-:W-:Y:S02]  /*0200*/  LOP3.LUT R18, R19.reuse, 0x80, RZ, 0xfc, !PT ;  /* 0x0000008013127812 */ /* 0x040fe400078efcff */
[----:B------:R-:W-:-:S02]  /*0210*/  LOP3.LUT R16, R19, R16, RZ, 0xfc, !PT ;  /* 0x0000001013107212 */ /* 0x000fc400078efcff */
[----:B------:R-:W-:Y:S02]  /*0220*/  LOP3.LUT R20, R19, 0xc0, RZ, 0xfc, !PT ;  /* 0x000000c013147812 */ /* 0x000fe400078efcff */
[----:B------:R-:W-:-:S04]  /*0230*/  LOP3.LUT R17, R17, R2, RZ, 0xfc, !PT ;  /* 0x0000000211117212 */ /* 0x000fc800078efcff */
[----:B------:R-:W-:Y:S01]  /*0240*/  ISETP.GE.AND P1, PT, R17, 0x10, PT ;  /* 0x000000101100780c */ /* 0x000fe20003f26270 */
[----:B-----5:R-:W-:-:S06]  /*0250*/  UPRMT UR4, UR5, 0x654, UR4 ;  /* 0x0000065405047896 */ /* 0x020fcc0008000004 */
[----:B------:R-:W-:Y:S02]  /*0260*/  LEA.HI R19, R19, UR4, RZ, 0x1e ;  /* 0x0000000413137c11 */ /* 0x000fe4000f8ff0ff */
[----:B------:R-:W-:Y:S02]  /*0270*/  LEA.HI R13, R12, UR4, RZ, 0x1e ;  /* 0x000000040c0d7c11 */ /* 0x000fe4000f8ff0ff */
[----:B---3--:R-:W-:Y:S01]  /*0280*/  LEA.HI R15, R18, UR4, RZ, 0x1e ;  /* 0x00000004120f7c11 */ /* 0x008fe2000f8ff0ff */
[----:B------:R-:W-:Y:S01]  /*0290*/  IMAD R21, R16, 0x4, R19 ;  /* 0x0000000410157824 */ /* 0x000fe200078e0213 */
[----:B------:R-:W-:Y:S01]  /*02a0*/  LEA.HI R25, R20, UR4, RZ, 0x1e ;  /* 0x0000000414197c11 */ /* 0x000fe2000f8ff0ff */
[C---:B------:R-:W-:Y:S01]  /*02b0*/  IMAD R20, R16.reuse, 0x4, R13 ;  /* 0x0000000410147824 */ /* 0x040fe200078e020d */
[----:B------:R-:W1:Y:S01]  /*02c0*/  LDC.64 R18, c[0x0][0x218] ;  /* 0x00008600ff127b82 */ /* 0x000e620000000a00 */
[C---:B------:R-:W-:Y:S02]  /*02d0*/  IMAD R23, R16.reuse, 0x4, R15 ;  /* 0x0000000410177824 */ /* 0x040fe400078e020f */
[----:B------:R-:W-:Y:S01]  /*02e0*/  IMAD R22, R16, 0x4, R25 ;  /* 0x0000000410167824 */ /* 0x000fe200078e0219 */
[----:B------:R-:W-:Y:S01]  /*02f0*/  LOP3.LUT R16, R0, 0x1fc, RZ, 0xc0, !PT ;  /* 0x000001fc00107812 */ /* 0x000fe200078ec0ff */
[----:B------:R-:W-:Y:S01]  /*0300*/  VIADD R13, R24, UR4 ;  /* 0x00000004180d7c36 */ /* 0x000fe20008000000 */
[----:B------:R-:W-:-:S02]  /*0310*/  LOP3.LUT R0, R3, 0x3c, R0, 0xf8, !PT ;  /* 0x0000003c03007812 */ /* 0x000fc400078ef800 */
[C---:B------:R-:W-:Y:S01]  /*0320*/  LOP3.LUT R2, R16.reuse, 0x200, RZ, 0xfc, !PT ;  /* 0x0000020010027812 */ /* 0x040fe200078efcff */
[----:B------:R-:W-:Y:S02]  /*0330*/  IMAD R13, R16, 0x4, R13 ;  /* 0x00000004100d7824 */ /* 0x000fe400078e020d */
[----:B------:R-:W-:Y:S01]  /*0340*/  IMAD R3, R17, 0x400, R0 ;  /* 0x0000040011037824 */ /* 0x000fe200078e0200 */
[----:B------:R-:W-:Y:S01]  /*0350*/  SHF.R.U32.HI R2, RZ, 0x2, R2 ;  /* 0x00000002ff027819 */ /* 0x000fe20000011602 */
[----:B--2---:R-:W-:Y:S04]  /*0360*/  STS [R21], R8 ;  /* 0x0000000815007388 */ /* 0x004fe80000000800 */
[----:B------:R-:W-:Y:S04]  /*0370*/  STS [R20+0x100], R9 ;  /* 0x0001000914007388 */ /* 0x000fe80000000800 */
[----:B------:R-:W-:Y:S04]  /*0380*/  STS [R23+0x200], R10 ;  /* 0x0002000a17007388 */ /* 0x000fe80000000800 */
[----:B------:R-:W-:Y:S04]  /*0390*/  STS [R22+0x300], R11 ;  /* 0x0003000b16007388 */ /* 0x000fe80000000800 */
[----:B----4-:R2:W-:Y:S04]  /*03a0*/  STS [R21+0x80], R4 ;  /* 0x0000800415007388 */ /* 0x0105e80000000800 */
[----:B------:R3:W-:Y:S04]  /*03b0*/  STS [R20+0x180], R5 ;  /* 0x0001800514007388 */ /* 0x0007e80000000800 */
[----:B------:R-:W-:Y:S01]  /*03c0*/  STS [R23+0x280], R6 ;  /* 0x0002800617007388 */ /* 0x000fe20000000800 */
[----:B--2---:R-:W-:Y:S01]  /*03d0*/  LOP3.LUT R4, R2, 0xf0, RZ, 0xc0, !PT ;  /* 0x000000f002047812 */ /* 0x004fe200078ec0ff */
[----:B-1----:R-:W-:-:S02]  /*03e0*/  IMAD.WIDE R2, R3, 0x4, R18 ;  /* 0x0000000403027825 */ /* 0x002fc400078e0212 */
[----:B------:R1:W-:Y:S01]  /*03f0*/  STS [R22+0x380], R7 ;  /* 0x0003800716007388 */ /* 0x0003e20000000800 */
[----:B---3--:R-:W-:Y:S01]  /*0400*/  LOP3.LUT R5, R17, 0x8, RZ, 0xfc, !PT ;  /* 0x0000000811057812 */ /* 0x008fe200078efcff */
[----:B------:R-:W-:Y:S03]  /*0410*/  BAR.SYNC.DEFER_BLOCKING 0x0 ;  /* 0x0000000000007b1d */ /* 0x000fe60000010000 */
[----:B------:R-:W-:Y:S01]  /*0420*/  ISETP.GE.AND P0, PT, R5, 0x10, PT ;  /* 0x000000100500780c */ /* 0x000fe20003f06270 */
[----:B-1----:R-:W-:-:S04]  /*0430*/  VIADD R7, R4, UR4 ;  /* 0x0000000404077c36 */ /* 0x002fc80008000000 */
[----:B------:R-:W-:Y:S01]  /*0440*/  IMAD R7, R16, 0x4, R7 ;  /* 0x0000000410077824 */ /* 0x000fe200078e0207 */
[----:B------:R-:W1:Y:S04]  /*0450*/  LDS.128 R12, [R13] ;  /* 0x000000000d0c7984 */ /* 0x000e680000000c00 */
[----:B-1----:R1:W-:Y:S03]  /*0460*/  @!P1 STG.E.128 desc[UR6][R2.64], R12 ;  /* 0x0000000c02009986 */ /* 0x0023e6000c101d06 */
[----:B------:R-:W-:Y:S05]  /*0470*/  @P0 EXIT ;  /* 0x000000000000094d */ /* 0x000fea0003800000 */
[----:B------:R-:W0:Y:S01]  /*0480*/  LDS.128 R8, [R7+0x800] ;  /* 0x0008000007087984 */ /* 0x000e220000000c00 */
[----:B------:R-:W-:-:S04]  /*0490*/  IMAD R5, R5, 0x400, R0 ;  /* 0x0000040005057824 */ /* 0x000fc800078e0200 */
[----:B------:R-:W-:-:S05]  /*04a0*/  IMAD.WIDE R18, R5, 0x4, R18 ;  /* 0x0000000405127825 */ /* 0x000fca00078e0212 */
[----:B0-----:R-:W-:Y:S01]  /*04b0*/  STG.E.128 desc[UR6][R18.64], R8 ;  /* 0x0000000812007986 */ /* 0x001fe2000c101d06 */
[----:B------:R-:W-:Y:S05]  /*04c0*/  EXIT ;  /* 0x000000000000794d */ /* 0x000fea0003800000 */
.L_x_0:
[----:B------:R-:W-:-:S00]  /*04d0*/  BRA `(.L_x_0) ;  /* 0xfffffffc00fc7947 */ /* 0x000fc0000383ffff */
[----:B------:R-:W-:-:S00]  /*04e0*/  NOP ;  /* 0x0000000000007918 */ /* 0x000fc00000000000 */
        /* <DEDUP_REMOVED lines=9> */
.L_x_1:


//--------------------- .nv.shared.triton_poi_fused_unsqueeze_1 --------------------------
	.section	.nv.shared.triton_poi_fused_unsqueeze_1,"aw",@nobits
	.sectionflags	@""
	.align	16
	.zero		1024


//--------------------- .nv.constant0.triton_poi_fused_unsqueeze_1 --------------------------
	.section	.nv.constant0.triton_poi_fused_unsqueeze_1,"a",@progbits
	.sectionflags	@""
	.align	4
.nv.constant0.triton_poi_fused_unsqueeze_1:
	.zero		552
